//
// Generated by NVIDIA NVVM Compiler
//
// Compiler Build ID: CL-36424714
// Cuda compilation tools, release 13.0, V13.0.88
// Based on NVVM 20.0.0
//

.version 9.0
.target sm_100
.address_size 64

	// .globl	_Z8dot_prodPiS_S_
// _ZZ8dot_prodPiS_S_E3tmp has been demoted

.visible .entry _Z8dot_prodPiS_S_(
	.param .u64 .ptr .align 1 _Z8dot_prodPiS_S__param_0,
	.param .u64 .ptr .align 1 _Z8dot_prodPiS_S__param_1,
	.param .u64 .ptr .align 1 _Z8dot_prodPiS_S__param_2
)
{
	.reg .pred 	%p<2>;
	.reg .b32 	%r<19>;
	.reg .b64 	%rd<10>;
	// demoted variable
	.shared .align 4 .b8 _ZZ8dot_prodPiS_S_E3tmp[16];
	ld.param.u64 	%rd2, [_Z8dot_prodPiS_S__param_0];
	ld.param.u64 	%rd3, [_Z8dot_prodPiS_S__param_1];
	ld.param.u64 	%rd1, [_Z8dot_prodPiS_S__param_2];
	cvta.to.global.u64 	%rd4, %rd3;
	cvta.to.global.u64 	%rd5, %rd2;
	mov.u32 	%r1, %ctaid.x;
	mov.u32 	%r2, %ntid.x;
	mov.u32 	%r3, %tid.x;
	mad.lo.s32 	%r4, %r1, %r2, %r3;
	mul.wide.s32 	%rd6, %r4, 4;
	add.s64 	%rd7, %rd5, %rd6;
	ld.global.u32 	%r5, [%rd7];
	add.s64 	%rd8, %rd4, %rd6;
	ld.global.u32 	%r6, [%rd8];
	mul.lo.s32 	%r7, %r6, %r5;
	shl.b32 	%r8, %r3, 2;
	mov.u32 	%r9, _ZZ8dot_prodPiS_S_E3tmp;
	add.s32 	%r10, %r9, %r8;
	st.shared.u32 	[%r10], %r7;
	bar.sync 	0;
	setp.ne.s32 	%p1, %r3, 0;
	@%p1 bra 	$L__BB0_2;
	cvta.to.global.u64 	%rd9, %rd1;
	ld.shared.u32 	%r11, [_ZZ8dot_prodPiS_S_E3tmp];
	ld.shared.u32 	%r12, [_ZZ8dot_prodPiS_S_E3tmp+4];
	add.s32 	%r13, %r12, %r11;
	ld.shared.u32 	%r14, [_ZZ8dot_prodPiS_S_E3tmp+8];
	add.s32 	%r15, %r14, %r13;
	ld.shared.u32 	%r16, [_ZZ8dot_prodPiS_S_E3tmp+12];
	add.s32 	%r17, %r16, %r15;
	atom.global.add.u32 	%r18, [%rd9], %r17;
$L__BB0_2:
	ret;

}


// ===== COMPILED SASS (sm_100) =====

	.target	sm_100

	.elftype	@"ET_EXEC"


//--------------------- .note.nv.tkinfo           --------------------------
	.section	.note.nv.tkinfo,"",@"SHT_NOTE"
	.sectionflags	@"SHF_NOTE_NV_TKINFO"
	.tkinfo
        /*0018*/ 	.word	0x00000002
        /*0030*/ 	.string	""
        /*0030*/ 	.string	"ptxas"
        /*0030*/ 	.string	"Cuda compilation tools, release 13.0, V13.0.88"
        /*0030*/ 	.string	"Build cuda_13.0.r13.0/compiler.36424714_0"
        /*0030*/ 	.string	"-arch sm_100 -m 64 "



//--------------------- .note.nv.cuinfo           --------------------------
	.section	.note.nv.cuinfo,"",@"SHT_NOTE"
	.sectionflags	@"SHF_NOTE_NV_CUINFO"
        /*0018*/ 	.short	0x0002
        /*001a*/ 	.short	0x0064
        /*001c*/ 	.short	0x0082
	.zero		2


//--------------------- .nv.info                  --------------------------
	.section	.nv.info,"",@"SHT_CUDA_INFO"
	.align	4


	//----- nvinfo : EIATTR_REGCOUNT
	.align		4
        /*0000*/ 	.byte	0x04, 0x2f
        /*0002*/ 	.short	(.L_1 - .L_0)
	.align		4
.L_0:
        /*0004*/ 	.word	index@(_Z8dot_prodPiS_S_)
        /*0008*/ 	.word	0x0000000a


	//----- nvinfo : EIATTR_FRAME_SIZE
	.align		4
.L_1:
        /*000c*/ 	.byte	0x04, 0x11
        /*000e*/ 	.short	(.L_3 - .L_2)
	.align		4
.L_2:
        /*0010*/ 	.word	index@(_Z8dot_prodPiS_S_)
        /*0014*/ 	.word	0x00000000


	//----- nvinfo : EIATTR_MIN_STACK_SIZE
	.align		4
.L_3:
        /*0018*/ 	.byte	0x04, 0x12
        /*001a*/ 	.short	(.L_5 - .L_4)
	.align		4
.L_4:
        /*001c*/ 	.word	index@(_Z8dot_prodPiS_S_)
        /*0020*/ 	.word	0x00000000
.L_5:


//--------------------- .nv.compat                --------------------------
	.section	.nv.compat,"",@"SHT_CUDA_COMPAT_INFO"
	.align	4
        /*0000*/ 	.byte	0x02, 0x09, 0x00, 0x00, 0x02, 0x02, 0x01, 0x00, 0x02, 0x05, 0x05, 0x00, 0x03, 0x07, 0x01, 0x01
        /*0010*/ 	.byte	0x02, 0x03, 0x00, 0x00, 0x02, 0x06, 0x01, 0x00, 0x04, 0x0b, 0x08, 0x00, 0x09, 0x00, 0x00, 0x00
        /*0020*/ 	.byte	0x00, 0x00, 0x00, 0x00


//--------------------- .nv.info._Z8dot_prodPiS_S_ --------------------------
	.section	.nv.info._Z8dot_prodPiS_S_,"",@"SHT_CUDA_INFO"
	.sectionflags	@""
	.align	4


	//----- nvinfo : EIATTR_CUDA_API_VERSION
	.align		4
        /*0000*/ 	.byte	0x04, 0x37
        /*0002*/ 	.short	(.L_7 - .L_6)
.L_6:
        /*0004*/ 	.word	0x00000082


	//----- nvinfo : EIATTR_KPARAM_INFO
	.align		4
.L_7:
        /*0008*/ 	.byte	0x04, 0x17
        /*000a*/ 	.short	(.L_9 - .L_8)
.L_8:
        /*000c*/ 	.word	0x00000000
        /*0010*/ 	.short	0x0002
        /*0012*/ 	.short	0x0010
        /*0014*/ 	.byte	0x00, 0xf5, 0x21, 0x00


	//----- nvinfo : EIATTR_KPARAM_INFO
	.align		4
.L_9:
        /*0018*/ 	.byte	0x04, 0x17
        /*001a*/ 	.short	(.L_11 - .L_10)
.L_10:
        /*001c*/ 	.word	0x00000000
        /*0020*/ 	.short	0x0001
        /*0022*/ 	.short	0x0008
        /*0024*/ 	.byte	0x00, 0xf5, 0x21, 0x00


	//----- nvinfo : EIATTR_KPARAM_INFO
	.align		4
.L_11:
        /*0028*/ 	.byte	0x04, 0x17
        /*002a*/ 	.short	(.L_13 - .L_12)
.L_12:
        /*002c*/ 	.word	0x00000000
        /*0030*/ 	.short	0x0000
        /*0032*/ 	.short	0x0000
        /*0034*/ 	.byte	0x00, 0xf5, 0x21, 0x00


	//----- nvinfo : EIATTR_SPARSE_MMA_MASK
	.align		4
.L_13:
        /*0038*/ 	.byte	0x03, 0x50
        /*003a*/ 	.short	0x0000


	//----- nvinfo : EIATTR_MAXREG_COUNT
	.align		4
        /*003c*/ 	.byte	0x03, 0x1b
        /*003e*/ 	.short	0x00ff


	//----- nvinfo : EIATTR_NUM_BARRIERS
	.align		4
        /*0040*/ 	.byte	0x02, 0x4c
        /*0042*/ 	.byte	0x01
	.zero		1


	//----- nvinfo : EIATTR_MERCURY_ISA_VERSION
	.align		4
        /*0044*/ 	.byte	0x03, 0x5f
        /*0046*/ 	.short	0x0101


	//----- nvinfo : EIATTR_VRC_CTA_INIT_COUNT
	.align		4
        /*0048*/ 	.byte	0x02, 0x4a
	.zero		1
	.zero		1


	//----- nvinfo : EIATTR_EXIT_INSTR_OFFSETS
	.align		4
        /*004c*/ 	.byte	0x04, 0x1c
        /*004e*/ 	.short	(.L_15 - .L_14)


	//   ....[0]....
.L_14:
        /*0050*/ 	.word	0x00000140


	//   ....[1]....
        /*0054*/ 	.word	0x000001a0


	//----- nvinfo : EIATTR_CBANK_PARAM_SIZE
	.align		4
.L_15:
        /*0058*/ 	.byte	0x03, 0x19
        /*005a*/ 	.short	0x0018


	//----- nvinfo : EIATTR_PARAM_CBANK
	.align		4
        /*005c*/ 	.byte	0x04, 0x0a
        /*005e*/ 	.short	(.L_17 - .L_16)
	.align		4
.L_16:
        /*0060*/ 	.word	index@(.nv.constant0._Z8dot_prodPiS_S_)
        /*0064*/ 	.short	0x0380
        /*0066*/ 	.short	0x0018


	//----- nvinfo : EIATTR_SW_WAR
	.align		4
.L_17:
        /*0068*/ 	.byte	0x04, 0x36
        /*006a*/ 	.short	(.L_19 - .L_18)
.L_18:
        /*006c*/ 	.word	0x00000008
.L_19:


//--------------------- .nv.callgraph             --------------------------
	.section	.nv.callgraph,"",@"SHT_CUDA_CALLGRAPH"
	.align	4
	.sectionentsize	8
	.align		4
        /*0000*/ 	.word	0x00000000
	.align		4
        /*0004*/ 	.word	0xffffffff
	.align		4
        /*0008*/ 	.word	0x00000000
	.align		4
        /*000c*/ 	.word	0xfffffffe
	.align		4
        /*0010*/ 	.word	0x00000000
	.align		4
        /*0014*/ 	.word	0xfffffffd
	.align		4
        /*0018*/ 	.word	0x00000000
	.align		4
        /*001c*/ 	.word	0xfffffffc


//--------------------- .text._Z8dot_prodPiS_S_   --------------------------
	.section	.text._Z8dot_prodPiS_S_,"ax",@progbits
	.align	128
        .global         _Z8dot_prodPiS_S_
        .type           _Z8dot_prodPiS_S_,@function
        .size           _Z8dot_prodPiS_S_,(.L_x_1 - _Z8dot_prodPiS_S_)
        .other          _Z8dot_prodPiS_S_,@"STO_CUDA_ENTRY STV_DEFAULT"
_Z8dot_prodPiS_S_:
.text._Z8dot_prodPiS_S_:
[----:B------:R-:W-:Y:S01]  /*0000*/  LDC R1, c[0x0][0x37c] ;  /* 0x0000df00ff017b82 */ /* 0x000fe20000000800 */
[----:B------:R-:W0:Y:S07]  /*0010*/  S2R R0, SR_TID.X ;  /* 0x0000000000007919 */ /* 0x000e2e0000002100 */
[----:B------:R-:W0:Y:S01]  /*0020*/  S2UR UR4, SR_CTAID.X ;  /* 0x00000000000479c3 */ /* 0x000e220000002500 */
[----:B------:R-:W1:Y:S07]  /*0030*/  LDCU.64 UR6, c[0x0][0x358] ;  /* 0x00006b00ff0677ac */ /* 0x000e6e0008000a00 */
[----:B------:R-:W0:Y:S08]  /*0040*/  LDC R7, c[0x0][0x360] ;  /* 0x0000d800ff077b82 */ /* 0x000e300000000800 */
[----:B------:R-:W2:Y:S08]  /*0050*/  LDC.64 R2, c[0x0][0x380] ;  /* 0x0000e000ff027b82 */ /* 0x000eb00000000a00 */
[----:B------:R-:W3:Y:S01]  /*0060*/  LDC.64 R4, c[0x0][0x388] ;  /* 0x0000e200ff047b82 */ /* 0x000ee20000000a00 */
[----:B0-----:R-:W-:-:S04]  /*0070*/  IMAD R7, R7, UR4, R0 ;  /* 0x0000000407077c24 */ /* 0x001fc8000f8e0200 */
[----:B--2---:R-:W-:-:S06]  /*0080*/  IMAD.WIDE R2, R7, 0x4, R2 ;  /* 0x0000000407027825 */ /* 0x004fcc00078e0202 */
[----:B-1----:R-:W2:Y:S01]  /*0090*/  LDG.E R2, desc[UR6][R2.64] ;  /* 0x0000000602027981 */ /* 0x002ea2000c1e1900 */
[----:B---3--:R-:W-:-:S06]  /*00a0*/  IMAD.WIDE R4, R7, 0x4, R4 ;  /* 0x0000000407047825 */ /* 0x008fcc00078e0204 */
[----:B------:R-:W2:Y:S01]  /*00b0*/  LDG.E R5, desc[UR6][R4.64] ;  /* 0x0000000604057981 */ /* 0x000ea2000c1e1900 */
[----:B------:R-:W0:Y:S01]  /*00c0*/  S2UR UR5, SR_CgaCtaId ;  /* 0x00000000000579c3 */ /* 0x000e220000008800 */
[----:B------:R-:W-:Y:S01]  /*00d0*/  UMOV UR4, 0x400 ;  /* 0x0000040000047882 */ /* 0x000fe20000000000 */
[----:B------:R-:W-:Y:S01]  /*00e0*/  ISETP.NE.AND P0, PT, R0, RZ, PT ;  /* 0x000000ff0000720c */ /* 0x000fe20003f05270 */
[----:B0-----:R-:W-:-:S06]  /*00f0*/  ULEA UR4, UR5, UR4, 0x18 ;  /* 0x0000000405047291 */ /* 0x001fcc000f8ec0ff */
[----:B------:R-:W-:Y:S01]  /*0100*/  LEA R7, R0, UR4, 0x2 ;  /* 0x0000000400077c11 */ /* 0x000fe2000f8e10ff */
[----:B--2---:R-:W-:-:S05]  /*0110*/  IMAD R0, R2, R5, RZ ;  /* 0x0000000502007224 */ /* 0x004fca00078e02ff */
[----:B------:R0:W-:Y:S01]  /*0120*/  STS [R7], R0 ;  /* 0x0000000007007388 */ /* 0x0001e20000000800 */
[----:B------:R-:W-:Y:S06]  /*0130*/  BAR.SYNC.DEFER_BLOCKING 0x0 ;  /* 0x0000000000007b1d */ /* 0x000fec0000010000 */
[----:B------:R-:W-:Y:S05]  /*0140*/  @P0 EXIT ;  /* 0x000000000000094d */ /* 0x000fea0003800000 */
[----:B0-----:R-:W0:Y:S01]  /*0150*/  LDS.128 R4, [UR4] ;  /* 0x00000004ff047984 */ /* 0x001e220008000c00 */
[----:B------:R-:W1:Y:S01]  /*0160*/  LDC.64 R2, c[0x0][0x390] ;  /* 0x0000e400ff027b82 */ /* 0x000e620000000a00 */
[----:B0-----:R-:W-:-:S04]  /*0170*/  IADD3 R4, PT, PT, R6, R5, R4 ;  /* 0x0000000506047210 */ /* 0x001fc80007ffe004 */
[----:B------:R-:W-:-:S05]  /*0180*/  IADD3 R7, PT, PT, R4, R7, RZ ;  /* 0x0000000704077210 */ /* 0x000fca0007ffe0ff */
[----:B-1----:R-:W-:Y:S01]  /*0190*/  REDG.E.ADD.STRONG.GPU desc[UR6][R2.64], R7 ;  /* 0x000000070200798e */ /* 0x002fe2000c12e106 */
[----:B------:R-:W-:Y:S05]  /*01a0*/  EXIT ;  /* 0x000000000000794d */ /* 0x000fea0003800000 */
.L_x_0:
[----:B------:R-:W-:-:S00]  /*01b0*/  BRA `(.L_x_0) ;  /* 0xfffffffc00fc7947 */ /* 0x000fc0000383ffff */
[----:B------:R-:W-:-:S00]  /*01c0*/  NOP ;  /* 0x0000000000007918 */ /* 0x000fc00000000000 */
        /* <DEDUP_REMOVED lines=11> */
.L_x_1:


//--------------------- .nv.shared._Z8dot_prodPiS_S_ --------------------------
	.section	.nv.shared._Z8dot_prodPiS_S_,"aw",@nobits
	.sectionflags	@""
	.align	4
.nv.shared._Z8dot_prodPiS_S_:
	.zero		1040


//--------------------- .nv.shared.reserved.0     --------------------------
	.section	.nv.shared.reserved.0,"aw",@nobits
	.weak		__nv_reservedSMEM_offset_0_alias
	.size		__nv_reservedSMEM_offset_0_alias, 0, 64
	.other		__nv_reservedSMEM_offset_0_alias,@"STO_CUDA_RESERVED_SHARED STV_DEFAULT"
__nv_reservedSMEM_offset_0_alias:
	.zero		0
	.zero		64


//--------------------- .nv.constant0._Z8dot_prodPiS_S_ --------------------------
	.section	.nv.constant0._Z8dot_prodPiS_S_,"a",@progbits
	.sectionflags	@""
	.align	4
.nv.constant0._Z8dot_prodPiS_S_:
	.zero		920


//--------------------- SYMBOLS --------------------------

	.type		.nv.reservedSmem.offset0,@object
	.size		.nv.reservedSmem.offset0,0x4
	.type		.nv.reservedSmem.cap,@object
	.size		.nv.reservedSmem.cap,0x4
